//
// Generated by NVIDIA NVVM Compiler
//
// Compiler Build ID: CL-36424714
// Cuda compilation tools, release 13.0, V13.0.88
// Based on NVVM 20.0.0
//

.version 9.0
.target sm_100
.address_size 64

	// .globl	_Z25combinationFunctionKernelPdS_S_iiiii

.visible .entry _Z25combinationFunctionKernelPdS_S_iiiii(
	.param .u64 .ptr .align 1 _Z25combinationFunctionKernelPdS_S_iiiii_param_0,
	.param .u64 .ptr .align 1 _Z25combinationFunctionKernelPdS_S_iiiii_param_1,
	.param .u64 .ptr .align 1 _Z25combinationFunctionKernelPdS_S_iiiii_param_2,
	.param .u32 _Z25combinationFunctionKernelPdS_S_iiiii_param_3,
	.param .u32 _Z25combinationFunctionKernelPdS_S_iiiii_param_4,
	.param .u32 _Z25combinationFunctionKernelPdS_S_iiiii_param_5,
	.param .u32 _Z25combinationFunctionKernelPdS_S_iiiii_param_6,
	.param .u32 _Z25combinationFunctionKernelPdS_S_iiiii_param_7
)
{
	.reg .pred 	%p<12>;
	.reg .b32 	%r<40>;
	.reg .b64 	%rd<28>;
	.reg .b64 	%fd<82>;

	ld.param.u64 	%rd8, [_Z25combinationFunctionKernelPdS_S_iiiii_param_0];
	ld.param.u64 	%rd9, [_Z25combinationFunctionKernelPdS_S_iiiii_param_1];
	ld.param.u64 	%rd7, [_Z25combinationFunctionKernelPdS_S_iiiii_param_2];
	ld.param.u32 	%r17, [_Z25combinationFunctionKernelPdS_S_iiiii_param_3];
	ld.param.u32 	%r18, [_Z25combinationFunctionKernelPdS_S_iiiii_param_4];
	ld.param.u32 	%r19, [_Z25combinationFunctionKernelPdS_S_iiiii_param_5];
	ld.param.u32 	%r21, [_Z25combinationFunctionKernelPdS_S_iiiii_param_6];
	ld.param.u32 	%r20, [_Z25combinationFunctionKernelPdS_S_iiiii_param_7];
	cvta.to.global.u64 	%rd1, %rd9;
	cvta.to.global.u64 	%rd2, %rd8;
	mov.u32 	%r22, %tid.x;
	mov.u32 	%r23, %ctaid.x;
	mov.u32 	%r24, %ntid.x;
	mad.lo.s32 	%r1, %r23, %r24, %r22;
	setp.ge.s32 	%p1, %r1, %r21;
	setp.lt.s32 	%p2, %r20, 1;
	or.pred  	%p3, %p1, %p2;
	@%p3 bra 	$L__BB0_12;
	cvta.to.global.u64 	%rd10, %rd7;
	add.s32 	%r26, %r17, %r1;
	mul.wide.s32 	%rd11, %r26, 8;
	add.s64 	%rd3, %rd2, %rd11;
	add.s64 	%rd4, %rd10, %rd11;
	and.b32  	%r2, %r20, 7;
	setp.lt.u32 	%p4, %r20, 8;
	mov.b32 	%r38, 0;
	@%p4 bra 	$L__BB0_4;
	and.b32  	%r38, %r20, 2147483640;
	ld.global.f64 	%fd81, [%rd3];
	neg.s32 	%r36, %r38;
	add.s64 	%rd5, %rd2, 32;
	add.s64 	%rd6, %rd1, 32;
	mov.u32 	%r34, %r19;
	mov.u32 	%r35, %r18;
$L__BB0_3:
	.pragma "nounroll";
	mul.wide.s32 	%rd12, %r35, 8;
	add.s64 	%rd13, %rd5, %rd12;
	mul.wide.s32 	%rd14, %r34, 8;
	add.s64 	%rd15, %rd6, %rd14;
	ld.global.f64 	%fd4, [%rd13+-32];
	ld.global.f64 	%fd5, [%rd15+-32];
	fma.rn.f64 	%fd6, %fd4, %fd5, %fd81;
	ld.global.f64 	%fd7, [%rd4];
	add.f64 	%fd8, %fd7, %fd6;
	st.global.f64 	[%rd3], %fd8;
	ld.global.f64 	%fd9, [%rd13+-24];
	ld.global.f64 	%fd10, [%rd15+-24];
	fma.rn.f64 	%fd11, %fd9, %fd10, %fd8;
	ld.global.f64 	%fd12, [%rd4];
	add.f64 	%fd13, %fd12, %fd11;
	st.global.f64 	[%rd3], %fd13;
	ld.global.f64 	%fd14, [%rd13+-16];
	ld.global.f64 	%fd15, [%rd15+-16];
	fma.rn.f64 	%fd16, %fd14, %fd15, %fd13;
	ld.global.f64 	%fd17, [%rd4];
	add.f64 	%fd18, %fd17, %fd16;
	st.global.f64 	[%rd3], %fd18;
	ld.global.f64 	%fd19, [%rd13+-8];
	ld.global.f64 	%fd20, [%rd15+-8];
	fma.rn.f64 	%fd21, %fd19, %fd20, %fd18;
	ld.global.f64 	%fd22, [%rd4];
	add.f64 	%fd23, %fd22, %fd21;
	st.global.f64 	[%rd3], %fd23;
	ld.global.f64 	%fd24, [%rd13];
	ld.global.f64 	%fd25, [%rd15];
	fma.rn.f64 	%fd26, %fd24, %fd25, %fd23;
	ld.global.f64 	%fd27, [%rd4];
	add.f64 	%fd28, %fd27, %fd26;
	st.global.f64 	[%rd3], %fd28;
	ld.global.f64 	%fd29, [%rd13+8];
	ld.global.f64 	%fd30, [%rd15+8];
	fma.rn.f64 	%fd31, %fd29, %fd30, %fd28;
	ld.global.f64 	%fd32, [%rd4];
	add.f64 	%fd33, %fd32, %fd31;
	st.global.f64 	[%rd3], %fd33;
	ld.global.f64 	%fd34, [%rd13+16];
	ld.global.f64 	%fd35, [%rd15+16];
	fma.rn.f64 	%fd36, %fd34, %fd35, %fd33;
	ld.global.f64 	%fd37, [%rd4];
	add.f64 	%fd38, %fd37, %fd36;
	st.global.f64 	[%rd3], %fd38;
	ld.global.f64 	%fd39, [%rd13+24];
	ld.global.f64 	%fd40, [%rd15+24];
	fma.rn.f64 	%fd41, %fd39, %fd40, %fd38;
	ld.global.f64 	%fd42, [%rd4];
	add.f64 	%fd81, %fd42, %fd41;
	st.global.f64 	[%rd3], %fd81;
	add.s32 	%r36, %r36, 8;
	add.s32 	%r35, %r35, 8;
	add.s32 	%r34, %r34, 8;
	setp.ne.s32 	%p5, %r36, 0;
	@%p5 bra 	$L__BB0_3;
$L__BB0_4:
	setp.eq.s32 	%p6, %r2, 0;
	@%p6 bra 	$L__BB0_12;
	and.b32  	%r12, %r20, 3;
	setp.lt.u32 	%p7, %r2, 4;
	@%p7 bra 	$L__BB0_7;
	ld.global.f64 	%fd43, [%rd3];
	add.s32 	%r27, %r38, %r18;
	mul.wide.s32 	%rd16, %r27, 8;
	add.s64 	%rd17, %rd2, %rd16;
	ld.global.f64 	%fd44, [%rd17];
	add.s32 	%r28, %r38, %r19;
	mul.wide.s32 	%rd18, %r28, 8;
	add.s64 	%rd19, %rd1, %rd18;
	ld.global.f64 	%fd45, [%rd19];
	fma.rn.f64 	%fd46, %fd44, %fd45, %fd43;
	ld.global.f64 	%fd47, [%rd4];
	add.f64 	%fd48, %fd47, %fd46;
	st.global.f64 	[%rd3], %fd48;
	ld.global.f64 	%fd49, [%rd17+8];
	ld.global.f64 	%fd50, [%rd19+8];
	fma.rn.f64 	%fd51, %fd49, %fd50, %fd48;
	ld.global.f64 	%fd52, [%rd4];
	add.f64 	%fd53, %fd52, %fd51;
	st.global.f64 	[%rd3], %fd53;
	ld.global.f64 	%fd54, [%rd17+16];
	ld.global.f64 	%fd55, [%rd19+16];
	fma.rn.f64 	%fd56, %fd54, %fd55, %fd53;
	ld.global.f64 	%fd57, [%rd4];
	add.f64 	%fd58, %fd57, %fd56;
	st.global.f64 	[%rd3], %fd58;
	ld.global.f64 	%fd59, [%rd17+24];
	ld.global.f64 	%fd60, [%rd19+24];
	fma.rn.f64 	%fd61, %fd59, %fd60, %fd58;
	ld.global.f64 	%fd62, [%rd4];
	add.f64 	%fd63, %fd62, %fd61;
	st.global.f64 	[%rd3], %fd63;
	add.s32 	%r38, %r38, 4;
$L__BB0_7:
	setp.eq.s32 	%p8, %r12, 0;
	@%p8 bra 	$L__BB0_12;
	setp.eq.s32 	%p9, %r12, 1;
	@%p9 bra 	$L__BB0_10;
	ld.global.f64 	%fd64, [%rd3];
	add.s32 	%r29, %r38, %r18;
	mul.wide.s32 	%rd20, %r29, 8;
	add.s64 	%rd21, %rd2, %rd20;
	ld.global.f64 	%fd65, [%rd21];
	add.s32 	%r30, %r38, %r19;
	mul.wide.s32 	%rd22, %r30, 8;
	add.s64 	%rd23, %rd1, %rd22;
	ld.global.f64 	%fd66, [%rd23];
	fma.rn.f64 	%fd67, %fd65, %fd66, %fd64;
	ld.global.f64 	%fd68, [%rd4];
	add.f64 	%fd69, %fd68, %fd67;
	st.global.f64 	[%rd3], %fd69;
	ld.global.f64 	%fd70, [%rd21+8];
	ld.global.f64 	%fd71, [%rd23+8];
	fma.rn.f64 	%fd72, %fd70, %fd71, %fd69;
	ld.global.f64 	%fd73, [%rd4];
	add.f64 	%fd74, %fd73, %fd72;
	st.global.f64 	[%rd3], %fd74;
	add.s32 	%r38, %r38, 2;
$L__BB0_10:
	and.b32  	%r31, %r20, 1;
	setp.eq.b32 	%p10, %r31, 1;
	not.pred 	%p11, %p10;
	@%p11 bra 	$L__BB0_12;
	ld.global.f64 	%fd75, [%rd3];
	add.s32 	%r32, %r38, %r18;
	mul.wide.s32 	%rd24, %r32, 8;
	add.s64 	%rd25, %rd2, %rd24;
	ld.global.f64 	%fd76, [%rd25];
	add.s32 	%r33, %r38, %r19;
	mul.wide.s32 	%rd26, %r33, 8;
	add.s64 	%rd27, %rd1, %rd26;
	ld.global.f64 	%fd77, [%rd27];
	fma.rn.f64 	%fd78, %fd76, %fd77, %fd75;
	ld.global.f64 	%fd79, [%rd4];
	add.f64 	%fd80, %fd79, %fd78;
	st.global.f64 	[%rd3], %fd80;
$L__BB0_12:
	ret;

}


// ===== COMPILED SASS (sm_100) =====

	.target	sm_100

	.elftype	@"ET_EXEC"


//--------------------- .note.nv.tkinfo           --------------------------
	.section	.note.nv.tkinfo,"",@"SHT_NOTE"
	.sectionflags	@"SHF_NOTE_NV_TKINFO"
	.tkinfo
        /*0018*/ 	.word	0x00000002
        /*0030*/ 	.string	""
        /*0030*/ 	.string	"ptxas"
        /*0030*/ 	.string	"Cuda compilation tools, release 13.0, V13.0.88"
        /*0030*/ 	.string	"Build cuda_13.0.r13.0/compiler.36424714_0"
        /*0030*/ 	.string	"-arch sm_100 -m 64 "



//--------------------- .note.nv.cuinfo           --------------------------
	.section	.note.nv.cuinfo,"",@"SHT_NOTE"
	.sectionflags	@"SHF_NOTE_NV_CUINFO"
        /*0018*/ 	.short	0x0002
        /*001a*/ 	.short	0x0064
        /*001c*/ 	.short	0x0082
	.zero		2


//--------------------- .nv.info                  --------------------------
	.section	.nv.info,"",@"SHT_CUDA_INFO"
	.align	4


	//----- nvinfo : EIATTR_REGCOUNT
	.align		4
        /*0000*/ 	.byte	0x04, 0x2f
        /*0002*/ 	.short	(.L_1 - .L_0)
	.align		4
.L_0:
        /*0004*/ 	.word	index@(_Z25combinationFunctionKernelPdS_S_iiiii)
        /*0008*/ 	.word	0x0000001e


	//----- nvinfo : EIATTR_FRAME_SIZE
	.align		4
.L_1:
        /*000c*/ 	.byte	0x04, 0x11
        /*000e*/ 	.short	(.L_3 - .L_2)
	.align		4
.L_2:
        /*0010*/ 	.word	index@(_Z25combinationFunctionKernelPdS_S_iiiii)
        /*0014*/ 	.word	0x00000000


	//----- nvinfo : EIATTR_MIN_STACK_SIZE
	.align		4
.L_3:
        /*0018*/ 	.byte	0x04, 0x12
        /*001a*/ 	.short	(.L_5 - .L_4)
	.align		4
.L_4:
        /*001c*/ 	.word	index@(_Z25combinationFunctionKernelPdS_S_iiiii)
        /*0020*/ 	.word	0x00000000
.L_5:


//--------------------- .nv.compat                --------------------------
	.section	.nv.compat,"",@"SHT_CUDA_COMPAT_INFO"
	.align	4
        /*0000*/ 	.byte	0x02, 0x09, 0x00, 0x00, 0x02, 0x02, 0x01, 0x00, 0x02, 0x05, 0x05, 0x00, 0x03, 0x07, 0x01, 0x01
        /*0010*/ 	.byte	0x02, 0x03, 0x00, 0x00, 0x02, 0x06, 0x01, 0x00, 0x04, 0x0b, 0x08, 0x00, 0x01, 0x00, 0x00, 0x00
        /*0020*/ 	.byte	0x00, 0x00, 0x00, 0x00


//--------------------- .nv.info._Z25combinationFunctionKernelPdS_S_iiiii --------------------------
	.section	.nv.info._Z25combinationFunctionKernelPdS_S_iiiii,"",@"SHT_CUDA_INFO"
	.sectionflags	@""
	.align	4


	//----- nvinfo : EIATTR_CUDA_API_VERSION
	.align		4
        /*0000*/ 	.byte	0x04, 0x37
        /*0002*/ 	.short	(.L_7 - .L_6)
.L_6:
        /*0004*/ 	.word	0x00000082


	//----- nvinfo : EIATTR_KPARAM_INFO
	.align		4
.L_7:
        /*0008*/ 	.byte	0x04, 0x17
        /*000a*/ 	.short	(.L_9 - .L_8)
.L_8:
        /*000c*/ 	.word	0x00000000
        /*0010*/ 	.short	0x0007
        /*0012*/ 	.short	0x0028
        /*0014*/ 	.byte	0x00, 0xf0, 0x11, 0x00


	//----- nvinfo : EIATTR_KPARAM_INFO
	.align		4
.L_9:
        /*0018*/ 	.byte	0x04, 0x17
        /*001a*/ 	.short	(.L_11 - .L_10)
.L_10:
        /*001c*/ 	.word	0x00000000
        /*0020*/ 	.short	0x0006
        /*0022*/ 	.short	0x0024
        /*0024*/ 	.byte	0x00, 0xf0, 0x11, 0x00


	//----- nvinfo : EIATTR_KPARAM_INFO
	.align		4
.L_11:
        /*0028*/ 	.byte	0x04, 0x17
        /*002a*/ 	.short	(.L_13 - .L_12)
.L_12:
        /*002c*/ 	.word	0x00000000
        /*0030*/ 	.short	0x0005
        /*0032*/ 	.short	0x0020
        /*0034*/ 	.byte	0x00, 0xf0, 0x11, 0x00


	//----- nvinfo : EIATTR_KPARAM_INFO
	.align		4
.L_13:
        /*0038*/ 	.byte	0x04, 0x17
        /*003a*/ 	.short	(.L_15 - .L_14)
.L_14:
        /*003c*/ 	.word	0x00000000
        /*0040*/ 	.short	0x0004
        /*0042*/ 	.short	0x001c
        /*0044*/ 	.byte	0x00, 0xf0, 0x11, 0x00


	//----- nvinfo : EIATTR_KPARAM_INFO
	.align		4
.L_15:
        /*0048*/ 	.byte	0x04, 0x17
        /*004a*/ 	.short	(.L_17 - .L_16)
.L_16:
        /*004c*/ 	.word	0x00000000
        /*0050*/ 	.short	0x0003
        /*0052*/ 	.short	0x0018
        /*0054*/ 	.byte	0x00, 0xf0, 0x11, 0x00


	//----- nvinfo : EIATTR_KPARAM_INFO
	.align		4
.L_17:
        /*0058*/ 	.byte	0x04, 0x17
        /*005a*/ 	.short	(.L_19 - .L_18)
.L_18:
        /*005c*/ 	.word	0x00000000
        /*0060*/ 	.short	0x0002
        /*0062*/ 	.short	0x0010
        /*0064*/ 	.byte	0x00, 0xf5, 0x21, 0x00


	//----- nvinfo : EIATTR_KPARAM_INFO
	.align		4
.L_19:
        /*0068*/ 	.byte	0x04, 0x17
        /*006a*/ 	.short	(.L_21 - .L_20)
.L_20:
        /*006c*/ 	.word	0x00000000
        /*0070*/ 	.short	0x0001
        /*0072*/ 	.short	0x0008
        /*0074*/ 	.byte	0x00, 0xf5, 0x21, 0x00


	//----- nvinfo : EIATTR_KPARAM_INFO
	.align		4
.L_21:
        /*0078*/ 	.byte	0x04, 0x17
        /*007a*/ 	.short	(.L_23 - .L_22)
.L_22:
        /*007c*/ 	.word	0x00000000
        /*0080*/ 	.short	0x0000
        /*0082*/ 	.short	0x0000
        /*0084*/ 	.byte	0x00, 0xf5, 0x21, 0x00


	//----- nvinfo : EIATTR_SPARSE_MMA_MASK
	.align		4
.L_23:
        /*0088*/ 	.byte	0x03, 0x50
        /*008a*/ 	.short	0x0000


	//----- nvinfo : EIATTR_MAXREG_COUNT
	.align		4
        /*008c*/ 	.byte	0x03, 0x1b
        /*008e*/ 	.short	0x00ff


	//----- nvinfo : EIATTR_MERCURY_ISA_VERSION
	.align		4
        /*0090*/ 	.byte	0x03, 0x5f
        /*0092*/ 	.short	0x0101


	//----- nvinfo : EIATTR_VRC_CTA_INIT_COUNT
	.align		4
        /*0094*/ 	.byte	0x02, 0x4a
	.zero		1
	.zero		1


	//----- nvinfo : EIATTR_EXIT_INSTR_OFFSETS
	.align		4
        /*0098*/ 	.byte	0x04, 0x1c
        /*009a*/ 	.short	(.L_25 - .L_24)


	//   ....[0]....
.L_24:
        /*009c*/ 	.word	0x00000090


	//   ....[1]....
        /*00a0*/ 	.word	0x000005d0


	//   ....[2]....
        /*00a4*/ 	.word	0x00000830


	//   ....[3]....
        /*00a8*/ 	.word	0x000009d0


	//   ....[4]....
        /*00ac*/ 	.word	0x00000ac0


	//----- nvinfo : EIATTR_CBANK_PARAM_SIZE
	.align		4
.L_25:
        /*00b0*/ 	.byte	0x03, 0x19
        /*00b2*/ 	.short	0x002c


	//----- nvinfo : EIATTR_PARAM_CBANK
	.align		4
        /*00b4*/ 	.byte	0x04, 0x0a
        /*00b6*/ 	.short	(.L_27 - .L_26)
	.align		4
.L_26:
        /*00b8*/ 	.word	index@(.nv.constant0._Z25combinationFunctionKernelPdS_S_iiiii)
        /*00bc*/ 	.short	0x0380
        /*00be*/ 	.short	0x002c


	//----- nvinfo : EIATTR_SW_WAR
	.align		4
.L_27:
        /*00c0*/ 	.byte	0x04, 0x36
        /*00c2*/ 	.short	(.L_29 - .L_28)
.L_28:
        /*00c4*/ 	.word	0x00000008
.L_29:


//--------------------- .nv.callgraph             --------------------------
	.section	.nv.callgraph,"",@"SHT_CUDA_CALLGRAPH"
	.align	4
	.sectionentsize	8
	.align		4
        /*0000*/ 	.word	0x00000000
	.align		4
        /*0004*/ 	.word	0xffffffff
	.align		4
        /*0008*/ 	.word	0x00000000
	.align		4
        /*000c*/ 	.word	0xfffffffe
	.align		4
        /*0010*/ 	.word	0x00000000
	.align		4
        /*0014*/ 	.word	0xfffffffd
	.align		4
        /*0018*/ 	.word	0x00000000
	.align		4
        /*001c*/ 	.word	0xfffffffc


//--------------------- .text._Z25combinationFunctionKernelPdS_S_iiiii --------------------------
	.section	.text._Z25combinationFunctionKernelPdS_S_iiiii,"ax",@progbits
	.align	128
        .global         _Z25combinationFunctionKernelPdS_S_iiiii
        .type           _Z25combinationFunctionKernelPdS_S_iiiii,@function
        .size           _Z25combinationFunctionKernelPdS_S_iiiii,(.L_x_5 - _Z25combinationFunctionKernelPdS_S_iiiii)
        .other          _Z25combinationFunctionKernelPdS_S_iiiii,@"STO_CUDA_ENTRY STV_DEFAULT"
_Z25combinationFunctionKernelPdS_S_iiiii:
.text._Z25combinationFunctionKernelPdS_S_iiiii:
[----:B------:R-:W-:Y:S01]  /*0000*/  LDC R1, c[0x0][0x37c] ;  /* 0x0000df00ff017b82 */ /* 0x000fe20000000800 */
[----:B------:R-:W0:Y:S07]  /*0010*/  S2R R3, SR_TID.X ;  /* 0x0000000000037919 */ /* 0x000e2e0000002100 */
[----:B------:R-:W0:Y:S01]  /*0020*/  S2UR UR4, SR_CTAID.X ;  /* 0x00000000000479c3 */ /* 0x000e220000002500 */
[----:B------:R-:W1:Y:S07]  /*0030*/  LDCU UR5, c[0x0][0x3a4] ;  /* 0x00007480ff0577ac */ /* 0x000e6e0008000800 */
[----:B------:R-:W0:Y:S08]  /*0040*/  LDC R2, c[0x0][0x360] ;  /* 0x0000d800ff027b82 */ /* 0x000e300000000800 */
[----:B------:R-:W2:Y:S01]  /*0050*/  LDC R0, c[0x0][0x3a8] ;  /* 0x0000ea00ff007b82 */ /* 0x000ea20000000800 */
[----:B0-----:R-:W-:Y:S01]  /*0060*/  IMAD R3, R2, UR4, R3 ;  /* 0x0000000402037c24 */ /* 0x001fe2000f8e0203 */
[----:B--2---:R-:W-:-:S04]  /*0070*/  ISETP.GE.AND P0, PT, R0, 0x1, PT ;  /* 0x000000010000780c */ /* 0x004fc80003f06270 */
[----:B-1----:R-:W-:-:S13]  /*0080*/  ISETP.GE.OR P0, PT, R3, UR5, !P0 ;  /* 0x0000000503007c0c */ /* 0x002fda000c706670 */
[----:B------:R-:W-:Y:S05]  /*0090*/  @P0 EXIT ;  /* 0x000000000000094d */ /* 0x000fea0003800000 */
[----:B------:R-:W0:Y:S01]  /*00a0*/  LDC.64 R8, c[0x0][0x390] ;  /* 0x0000e400ff087b82 */ /* 0x000e220000000a00 */
[----:B------:R-:W1:Y:S01]  /*00b0*/  LDCU UR4, c[0x0][0x398] ;  /* 0x00007300ff0477ac */ /* 0x000e620008000800 */
[C---:B------:R-:W-:Y:S02]  /*00c0*/  ISETP.GE.U32.AND P1, PT, R0.reuse, 0x8, PT ;  /* 0x000000080000780c */ /* 0x040fe40003f26070 */
[----:B------:R-:W-:Y:S01]  /*00d0*/  LOP3.LUT R2, R0, 0x7, RZ, 0xc0, !PT ;  /* 0x0000000700027812 */ /* 0x000fe200078ec0ff */
[----:B------:R-:W2:Y:S03]  /*00e0*/  LDCU.64 UR12, c[0x0][0x358] ;  /* 0x00006b00ff0c77ac */ /* 0x000ea60008000a00 */
[----:B------:R-:W3:Y:S01]  /*00f0*/  LDC.64 R10, c[0x0][0x380] ;  /* 0x0000e000ff0a7b82 */ /* 0x000ee20000000a00 */
[----:B------:R-:W-:Y:S01]  /*0100*/  ISETP.NE.AND P0, PT, R2, RZ, PT ;  /* 0x000000ff0200720c */ /* 0x000fe20003f05270 */
[----:B-1----:R-:W-:-:S02]  /*0110*/  VIADD R7, R3, UR4 ;  /* 0x0000000403077c36 */ /* 0x002fc40008000000 */
[----:B------:R-:W-:Y:S02]  /*0120*/  IMAD.MOV.U32 R3, RZ, RZ, RZ ;  /* 0x000000ffff037224 */ /* 0x000fe400078e00ff */
[----:B0-----:R-:W-:-:S04]  /*0130*/  IMAD.WIDE R8, R7, 0x8, R8 ;  /* 0x0000000807087825 */ /* 0x001fc800078e0208 */
[----:B---3--:R-:W-:Y:S01]  /*0140*/  IMAD.WIDE R6, R7, 0x8, R10 ;  /* 0x0000000807067825 */ /* 0x008fe200078e020a */
[----:B--2---:R-:W-:Y:S06]  /*0150*/  @!P1 BRA `(.L_x_0) ;  /* 0x00000004001c9947 */ /* 0x004fec0003800000 */
[----:B------:R0:W5:Y:S01]  /*0160*/  LDG.E.64 R20, desc[UR12][R6.64] ;  /* 0x0000000c06147981 */ /* 0x000162000c1e1b00 */
[----:B------:R-:W1:Y:S01]  /*0170*/  LDCU.128 UR8, c[0x0][0x380] ;  /* 0x00007000ff0877ac */ /* 0x000e620008000c00 */
[----:B------:R-:W-:Y:S01]  /*0180*/  LOP3.LUT R3, R0, 0x7ffffff8, RZ, 0xc0, !PT ;  /* 0x7ffffff800037812 */ /* 0x000fe200078ec0ff */
[----:B------:R-:W2:Y:S03]  /*0190*/  LDCU UR14, c[0x0][0x3a0] ;  /* 0x00007400ff0e77ac */ /* 0x000ea60008000800 */
[----:B------:R-:W-:Y:S01]  /*01a0*/  IADD3 R4, PT, PT, -R3, RZ, RZ ;  /* 0x000000ff03047210 */ /* 0x000fe20007ffe1ff */
[----:B------:R-:W3:Y:S01]  /*01b0*/  LDCU UR15, c[0x0][0x39c] ;  /* 0x00007380ff0f77ac */ /* 0x000ee20008000800 */
[----:B-1----:R-:W-:Y:S02]  /*01c0*/  UIADD3 UR6, UP0, UPT, UR8, 0x20, URZ ;  /* 0x0000002008067890 */ /* 0x002fe4000ff1e0ff */
[----:B------:R-:W-:Y:S01]  /*01d0*/  UIADD3 UR4, UP1, UPT, UR10, 0x20, URZ ;  /* 0x000000200a047890 */ /* 0x000fe2000ff3e0ff */
[----:B--2---:R-:W-:Y:S01]  /*01e0*/  IMAD.U32 R24, RZ, RZ, UR14 ;  /* 0x0000000eff187e24 */ /* 0x004fe2000f8e00ff */
[----:B------:R-:W-:-:S02]  /*01f0*/  UIADD3.X UR7, UPT, UPT, URZ, UR9, URZ, UP0, !UPT ;  /* 0x00000009ff077290 */ /* 0x000fc400087fe4ff */
[----:B------:R-:W-:Y:S01]  /*0200*/  UIADD3.X UR5, UPT, UPT, URZ, UR11, URZ, UP1, !UPT ;  /* 0x0000000bff057290 */ /* 0x000fe20008ffe4ff */
[----:B0--3--:R-:W-:-:S11]  /*0210*/  MOV R5, UR15 ;  /* 0x0000000f00057c02 */ /* 0x009fd60008000f00 */
.L_x_1:
[----:B------:R-:W-:Y:S01]  /*0220*/  MOV R13, UR7 ;  /* 0x00000007000d7c02 */ /* 0x000fe20008000f00 */
[----:B------:R-:W-:Y:S01]  /*0230*/  IMAD.U32 R12, RZ, RZ, UR6 ;  /* 0x00000006ff0c7e24 */ /* 0x000fe2000f8e00ff */
[----:B------:R-:W-:Y:S01]  /*0240*/  MOV R15, UR5 ;  /* 0x00000005000f7c02 */ /* 0x000fe20008000f00 */
[----:B------:R-:W-:Y:S01]  /*0250*/  IMAD.U32 R14, RZ, RZ, UR4 ;  /* 0x00000004ff0e7e24 */ /* 0x000fe2000f8e00ff */
[----:B--2---:R-:W2:Y:S01]  /*0260*/  LDG.E.64 R22, desc[UR12][R8.64] ;  /* 0x0000000c08167981 */ /* 0x004ea2000c1e1b00 */
[----:B------:R-:W-:-:S04]  /*0270*/  IMAD.WIDE R12, R5, 0x8, R12 ;  /* 0x00000008050c7825 */ /* 0x000fc800078e020c */
[----:B------:R-:W-:Y:S01]  /*0280*/  IMAD.WIDE R14, R24, 0x8, R14 ;  /* 0x00000008180e7825 */ /* 0x000fe200078e020e */
[----:B------:R-:W3:Y:S04]  /*0290*/  LDG.E.64 R16, desc[UR12][R12.64+-0x20] ;  /* 0xffffe00c0c107981 */ /* 0x000ee8000c1e1b00 */
[----:B------:R-:W3:Y:S02]  /*02a0*/  LDG.E.64 R18, desc[UR12][R14.64+-0x20] ;  /* 0xffffe00c0e127981 */ /* 0x000ee4000c1e1b00 */
[----:B---3-5:R-:W-:-:S08]  /*02b0*/  DFMA R16, R16, R18, R20 ;  /* 0x000000121010722b */ /* 0x028fd00000000014 */
[----:B--2---:R-:W-:-:S07]  /*02c0*/  DADD R22, R16, R22 ;  /* 0x0000000010167229 */ /* 0x004fce0000000016 */
[----:B------:R0:W-:Y:S04]  /*02d0*/  STG.E.64 desc[UR12][R6.64], R22 ;  /* 0x0000001606007986 */ /* 0x0001e8000c101b0c */
[----:B------:R-:W2:Y:S04]  /*02e0*/  LDG.E.64 R16, desc[UR12][R12.64+-0x18] ;  /* 0xffffe80c0c107981 */ /* 0x000ea8000c1e1b00 */
[----:B------:R-:W2:Y:S04]  /*02f0*/  LDG.E.64 R18, desc[UR12][R14.64+-0x18] ;  /* 0xffffe80c0e127981 */ /* 0x000ea8000c1e1b00 */
[----:B------:R-:W3:Y:S01]  /*0300*/  LDG.E.64 R26, desc[UR12][R8.64] ;  /* 0x0000000c081a7981 */ /* 0x000ee2000c1e1b00 */
[----:B--2---:R-:W-:-:S08]  /*0310*/  DFMA R16, R16, R18, R22 ;  /* 0x000000121010722b */ /* 0x004fd00000000016 */
[----:B---3--:R-:W-:-:S07]  /*0320*/  DADD R26, R16, R26 ;  /* 0x00000000101a7229 */ /* 0x008fce000000001a */
[----:B------:R1:W-:Y:S04]  /*0330*/  STG.E.64 desc[UR12][R6.64], R26 ;  /* 0x0000001a06007986 */ /* 0x0003e8000c101b0c */
[----:B------:R-:W2:Y:S04]  /*0340*/  LDG.E.64 R16, desc[UR12][R12.64+-0x10] ;  /* 0xfffff00c0c107981 */ /* 0x000ea8000c1e1b00 */
[----:B------:R-:W2:Y:S04]  /*0350*/  LDG.E.64 R18, desc[UR12][R14.64+-0x10] ;  /* 0xfffff00c0e127981 */ /* 0x000ea8000c1e1b00 */
[----:B------:R-:W3:Y:S01]  /*0360*/  LDG.E.64 R20, desc[UR12][R8.64] ;  /* 0x0000000c08147981 */ /* 0x000ee2000c1e1b00 */
[----:B--2---:R-:W-:-:S08]  /*0370*/  DFMA R16, R16, R18, R26 ;  /* 0x000000121010722b */ /* 0x004fd0000000001a */
[----:B---3--:R-:W-:-:S07]  /*0380*/  DADD R20, R16, R20 ;  /* 0x0000000010147229 */ /* 0x008fce0000000014 */
[----:B------:R2:W-:Y:S04]  /*0390*/  STG.E.64 desc[UR12][R6.64], R20 ;  /* 0x0000001406007986 */ /* 0x0005e8000c101b0c */
[----:B------:R-:W3:Y:S04]  /*03a0*/  LDG.E.64 R16, desc[UR12][R12.64+-0x8] ;  /* 0xfffff80c0c107981 */ /* 0x000ee8000c1e1b00 */
[----:B------:R-:W3:Y:S04]  /*03b0*/  LDG.E.64 R18, desc[UR12][R14.64+-0x8] ;  /* 0xfffff80c0e127981 */ /* 0x000ee8000c1e1b00 */
[----:B0-----:R-:W4:Y:S01]  /*03c0*/  LDG.E.64 R22, desc[UR12][R8.64] ;  /* 0x0000000c08167981 */ /* 0x001f22000c1e1b00 */
[----:B---3--:R-:W-:-:S08]  /*03d0*/  DFMA R16, R16, R18, R20 ;  /* 0x000000121010722b */ /* 0x008fd00000000014 */
[----:B----4-:R-:W-:-:S07]  /*03e0*/  DADD R22, R16, R22 ;  /* 0x0000000010167229 */ /* 0x010fce0000000016 */
[----:B------:R0:W-:Y:S04]  /*03f0*/  STG.E.64 desc[UR12][R6.64], R22 ;  /* 0x0000001606007986 */ /* 0x0001e8000c101b0c */
[----:B------:R-:W3:Y:S04]  /*0400*/  LDG.E.64 R16, desc[UR12][R12.64] ;  /* 0x0000000c0c107981 */ /* 0x000ee8000c1e1b00 */
[----:B------:R-:W3:Y:S04]  /*0410*/  LDG.E.64 R18, desc[UR12][R14.64] ;  /* 0x0000000c0e127981 */ /* 0x000ee8000c1e1b00 */
[----:B-1----:R-:W4:Y:S01]  /*0420*/  LDG.E.64 R26, desc[UR12][R8.64] ;  /* 0x0000000c081a7981 */ /* 0x002f22000c1e1b00 */
[----:B---3--:R-:W-:-:S08]  /*0430*/  DFMA R16, R16, R18, R22 ;  /* 0x000000121010722b */ /* 0x008fd00000000016 */
[----:B----4-:R-:W-:-:S07]  /*0440*/  DADD R26, R16, R26 ;  /* 0x00000000101a7229 */ /* 0x010fce000000001a */
[----:B------:R1:W-:Y:S04]  /*0450*/  STG.E.64 desc[UR12][R6.64], R26 ;  /* 0x0000001a06007986 */ /* 0x0003e8000c101b0c */
[----:B------:R-:W3:Y:S04]  /*0460*/  LDG.E.64 R16, desc[UR12][R12.64+0x8] ;  /* 0x0000080c0c107981 */ /* 0x000ee8000c1e1b00 */
[----:B------:R-:W3:Y:S04]  /*0470*/  LDG.E.64 R18, desc[UR12][R14.64+0x8] ;  /* 0x0000080c0e127981 */ /* 0x000ee8000c1e1b00 */
[----:B--2---:R-:W2:Y:S01]  /*0480*/  LDG.E.64 R20, desc[UR12][R8.64] ;  /* 0x0000000c08147981 */ /* 0x004ea2000c1e1b00 */
[----:B---3--:R-:W-:-:S08]  /*0490*/  DFMA R16, R16, R18, R26 ;  /* 0x000000121010722b */ /* 0x008fd0000000001a */
[----:B--2---:R-:W-:-:S07]  /*04a0*/  DADD R16, R16, R20 ;  /* 0x0000000010107229 */ /* 0x004fce0000000014 */
        /* <DEDUP_REMOVED lines=10> */
[----:B------:R-:W-:-:S05]  /*0550*/  VIADD R4, R4, 0x8 ;  /* 0x0000000804047836 */ /* 0x000fca0000000000 */
[----:B------:R-:W-:Y:S01]  /*0560*/  ISETP.NE.AND P1, PT, R4, RZ, PT ;  /* 0x000000ff0400720c */ /* 0x000fe20003f25270 */
[----:B------:R-:W-:Y:S01]  /*0570*/  VIADD R24, R24, 0x8 ;  /* 0x0000000818187836 */ /* 0x000fe20000000000 */
[----:B------:R-:W-:Y:S01]  /*0580*/  IADD3 R5, PT, PT, R5, 0x8, RZ ;  /* 0x0000000805057810 */ /* 0x000fe20007ffe0ff */
[----:B---3--:R-:W-:-:S08]  /*0590*/  DFMA R20, R18, R20, R22 ;  /* 0x000000141214722b */ /* 0x008fd00000000016 */
[----:B----4-:R-:W-:-:S07]  /*05a0*/  DADD R20, R20, R26 ;  /* 0x0000000014147229 */ /* 0x010fce000000001a */
[----:B------:R2:W-:Y:S01]  /*05b0*/  STG.E.64 desc[UR12][R6.64], R20 ;  /* 0x0000001406007986 */ /* 0x0005e2000c101b0c */
[----:B------:R-:W-:Y:S05]  /*05c0*/  @P1 BRA `(.L_x_1) ;  /* 0xfffffffc00141947 */ /* 0x000fea000383ffff */
.L_x_0:
[----:B------:R-:W-:Y:S05]  /*05d0*/  @!P0 EXIT ;  /* 0x000000000000894d */ /* 0x000fea0003800000 */
[----:B------:R-:W-:Y:S02]  /*05e0*/  ISETP.GE.U32.AND P0, PT, R2, 0x4, PT ;  /* 0x000000040200780c */ /* 0x000fe40003f06070 */
[----:B--2---:R-:W-:-:S04]  /*05f0*/  LOP3.LUT R20, R0, 0x3, RZ, 0xc0, !PT ;  /* 0x0000000300147812 */ /* 0x004fc800078ec0ff */
[----:B------:R-:W-:-:S07]  /*0600*/  ISETP.NE.AND P1, PT, R20, RZ, PT ;  /* 0x000000ff1400720c */ /* 0x000fce0003f25270 */
[----:B------:R-:W-:Y:S06]  /*0610*/  @!P0 BRA `(.L_x_2) ;  /* 0x0000000000848947 */ /* 0x000fec0003800000 */
[----:B------:R-:W0:Y:S01]  /*0620*/  LDC R2, c[0x0][0x39c] ;  /* 0x0000e700ff027b82 */ /* 0x000e220000000800 */
[----:B------:R-:W1:Y:S01]  /*0630*/  LDCU UR4, c[0x0][0x3a0] ;  /* 0x00007400ff0477ac */ /* 0x000e620008000800 */
[----:B------:R-:W2:Y:S04]  /*0640*/  LDG.E.64 R22, desc[UR12][R6.64] ;  /* 0x0000000c06167981 */ /* 0x000ea8000c1e1b00 */
[----:B------:R-:W3:Y:S02]  /*0650*/  LDG.E.64 R18, desc[UR12][R8.64] ;  /* 0x0000000c08127981 */ /* 0x000ee4000c1e1b00 */
[----:B------:R-:W4:Y:S01]  /*0660*/  LDC.64 R4, c[0x0][0x388] ;  /* 0x0000e200ff047b82 */ /* 0x000f220000000a00 */
[C---:B-1----:R-:W-:Y:S01]  /*0670*/  IADD3 R15, PT, PT, R3.reuse, UR4, RZ ;  /* 0x00000004030f7c10 */ /* 0x042fe2000fffe0ff */
[----:B0-----:R-:W-:-:S04]  /*0680*/  IMAD.IADD R13, R3, 0x1, R2 ;  /* 0x00000001030d7824 */ /* 0x001fc800078e0202 */
[----:B------:R-:W-:-:S04]  /*0690*/  IMAD.WIDE R12, R13, 0x8, R10 ;  /* 0x000000080d0c7825 */ /* 0x000fc800078e020a */
[----:B----4-:R-:W-:Y:S02]  /*06a0*/  IMAD.WIDE R4, R15, 0x8, R4 ;  /* 0x000000080f047825 */ /* 0x010fe400078e0204 */
[----:B------:R-:W2:Y:S04]  /*06b0*/  LDG.E.64 R14, desc[UR12][R12.64] ;  /* 0x0000000c0c0e7981 */ /* 0x000ea8000c1e1b00 */
[----:B------:R-:W2:Y:S02]  /*06c0*/  LDG.E.64 R16, desc[UR12][R4.64] ;  /* 0x0000000c04107981 */ /* 0x000ea4000c1e1b00 */
        /* <DEDUP_REMOVED lines=15> */
[----:B0-----:R-:W2:Y:S04]  /*07c0*/  LDG.E.64 R14, desc[UR12][R12.64+0x18] ;  /* 0x0000180c0c0e7981 */ /* 0x001ea8000c1e1b00 */
[----:B------:R-:W2:Y:S04]  /*07d0*/  LDG.E.64 R22, desc[UR12][R4.64+0x18] ;  /* 0x0000180c04167981 */ /* 0x000ea8000c1e1b00 */
[----:B------:R-:W3:Y:S01]  /*07e0*/  LDG.E.64 R24, desc[UR12][R8.64] ;  /* 0x0000000c08187981 */ /* 0x000ee2000c1e1b00 */
[----:B------:R-:W-:Y:S01]  /*07f0*/  IADD3 R3, PT, PT, R3, 0x4, RZ ;  /* 0x0000000403037810 */ /* 0x000fe20007ffe0ff */
[----:B--2---:R-:W-:-:S08]  /*0800*/  DFMA R14, R14, R22, R18 ;  /* 0x000000160e0e722b */ /* 0x004fd00000000012 */
[----:B---3--:R-:W-:-:S07]  /*0810*/  DADD R14, R14, R24 ;  /* 0x000000000e0e7229 */ /* 0x008fce0000000018 */
[----:B------:R1:W-:Y:S04]  /*0820*/  STG.E.64 desc[UR12][R6.64], R14 ;  /* 0x0000000e06007986 */ /* 0x0003e8000c101b0c */
.L_x_2:
[----:B------:R-:W-:Y:S05]  /*0830*/  @!P1 EXIT ;  /* 0x000000000000994d */ /* 0x000fea0003800000 */
[----:B------:R-:W-:Y:S02]  /*0840*/  ISETP.NE.AND P0, PT, R20, 0x1, PT ;  /* 0x000000011400780c */ /* 0x000fe40003f05270 */
[----:B------:R-:W-:-:S04]  /*0850*/  LOP3.LUT R0, R0, 0x1, RZ, 0xc0, !PT ;  /* 0x0000000100007812 */ /* 0x000fc800078ec0ff */
[----:B------:R-:W-:-:S07]  /*0860*/  ISETP.NE.U32.AND P1, PT, R0, 0x1, PT ;  /* 0x000000010000780c */ /* 0x000fce0003f25070 */
[----:B------:R-:W-:Y:S06]  /*0870*/  @!P0 BRA `(.L_x_3) ;  /* 0x0000000000548947 */ /* 0x000fec0003800000 */
[----:B------:R-:W0:Y:S01]  /*0880*/  LDC R0, c[0x0][0x39c] ;  /* 0x0000e700ff007b82 */ /* 0x000e220000000800 */
[----:B------:R-:W2:Y:S01]  /*0890*/  LDCU UR4, c[0x0][0x3a0] ;  /* 0x00007400ff0477ac */ /* 0x000ea20008000800 */
[----:B-1----:R-:W3:Y:S04]  /*08a0*/  LDG.E.64 R16, desc[UR12][R6.64] ;  /* 0x0000000c06107981 */ /* 0x002ee8000c1e1b00 */
[----:B------:R-:W4:Y:S02]  /*08b0*/  LDG.E.64 R14, desc[UR12][R8.64] ;  /* 0x0000000c080e7981 */ /* 0x000f24000c1e1b00 */
[----:B------:R-:W1:Y:S01]  /*08c0*/  LDC.64 R4, c[0x0][0x388] ;  /* 0x0000e200ff047b82 */ /* 0x000e620000000a00 */
[C---:B--2---:R-:W-:Y:S01]  /*08d0*/  VIADD R21, R3.reuse, UR4 ;  /* 0x0000000403157c36 */ /* 0x044fe20008000000 */
[----:B0-----:R-:W-:-:S05]  /*08e0*/  IADD3 R19, PT, PT, R3, R0, RZ ;  /* 0x0000000003137210 */ /* 0x001fca0007ffe0ff */
[----:B------:R-:W-:-:S04]  /*08f0*/  IMAD.WIDE R18, R19, 0x8, R10 ;  /* 0x0000000813127825 */ /* 0x000fc800078e020a */
[----:B-1----:R-:W-:Y:S02]  /*0900*/  IMAD.WIDE R20, R21, 0x8, R4 ;  /* 0x0000000815147825 */ /* 0x002fe400078e0204 */
[----:B------:R-:W3:Y:S04]  /*0910*/  LDG.E.64 R4, desc[UR12][R18.64] ;  /* 0x0000000c12047981 */ /* 0x000ee8000c1e1b00 */
[----:B------:R-:W3:Y:S02]  /*0920*/  LDG.E.64 R12, desc[UR12][R20.64] ;  /* 0x0000000c140c7981 */ /* 0x000ee4000c1e1b00 */
[----:B---3--:R-:W-:-:S08]  /*0930*/  DFMA R4, R4, R12, R16 ;  /* 0x0000000c0404722b */ /* 0x008fd00000000010 */
[----:B----4-:R-:W-:-:S07]  /*0940*/  DADD R4, R4, R14 ;  /* 0x0000000004047229 */ /* 0x010fce000000000e */
[----:B------:R0:W-:Y:S04]  /*0950*/  STG.E.64 desc[UR12][R6.64], R4 ;  /* 0x0000000406007986 */ /* 0x0001e8000c101b0c */
[----:B------:R-:W2:Y:S04]  /*0960*/  LDG.E.64 R12, desc[UR12][R18.64+0x8] ;  /* 0x0000080c120c7981 */ /* 0x000ea8000c1e1b00 */
[----:B------:R-:W2:Y:S04]  /*0970*/  LDG.E.64 R14, desc[UR12][R20.64+0x8] ;  /* 0x0000080c140e7981 */ /* 0x000ea8000c1e1b00 */
[----:B------:R-:W3:Y:S01]  /*0980*/  LDG.E.64 R16, desc[UR12][R8.64] ;  /* 0x0000000c08107981 */ /* 0x000ee2000c1e1b00 */
[----:B------:R-:W-:Y:S01]  /*0990*/  VIADD R3, R3, 0x2 ;  /* 0x0000000203037836 */ /* 0x000fe20000000000 */
[----:B--2---:R-:W-:-:S08]  /*09a0*/  DFMA R12, R12, R14, R4 ;  /* 0x0000000e0c0c722b */ /* 0x004fd00000000004 */
[----:B---3--:R-:W-:-:S07]  /*09b0*/  DADD R12, R12, R16 ;  /* 0x000000000c0c7229 */ /* 0x008fce0000000010 */
[----:B------:R0:W-:Y:S04]  /*09c0*/  STG.E.64 desc[UR12][R6.64], R12 ;  /* 0x0000000c06007986 */ /* 0x0001e8000c101b0c */
.L_x_3:
[----:B------:R-:W-:Y:S05]  /*09d0*/  @P1 EXIT ;  /* 0x000000000000194d */ /* 0x000fea0003800000 */
[----:B------:R-:W2:Y:S01]  /*09e0*/  LDC R0, c[0x0][0x39c] ;  /* 0x0000e700ff007b82 */ /* 0x000ea20000000800 */
[----:B------:R-:W3:Y:S01]  /*09f0*/  LDCU UR4, c[0x0][0x3a0] ;  /* 0x00007400ff0477ac */ /* 0x000ee20008000800 */
[----:B------:R-:W4:Y:S06]  /*0a00*/  LDG.E.64 R8, desc[UR12][R8.64] ;  /* 0x0000000c08087981 */ /* 0x000f2c000c1e1b00 */
[----:B0-----:R-:W0:Y:S01]  /*0a10*/  LDC.64 R4, c[0x0][0x388] ;  /* 0x0000e200ff047b82 */ /* 0x001e220000000a00 */
[C---:B--2---:R-:W-:Y:S01]  /*0a20*/  IADD3 R13, PT, PT, R3.reuse, R0, RZ ;  /* 0x00000000030d7210 */ /* 0x044fe20007ffe0ff */
[----:B---3--:R-:W-:-:S04]  /*0a30*/  VIADD R3, R3, UR4 ;  /* 0x0000000403037c36 */ /* 0x008fc80008000000 */
[----:B------:R-:W-:-:S04]  /*0a40*/  IMAD.WIDE R10, R13, 0x8, R10 ;  /* 0x000000080d0a7825 */ /* 0x000fc800078e020a */
[----:B0-----:R-:W-:Y:S02]  /*0a50*/  IMAD.WIDE R2, R3, 0x8, R4 ;  /* 0x0000000803027825 */ /* 0x001fe400078e0204 */
[----:B------:R-:W2:Y:S04]  /*0a60*/  LDG.E.64 R4, desc[UR12][R6.64] ;  /* 0x0000000c06047981 */ /* 0x000ea8000c1e1b00 */
[----:B------:R-:W2:Y:S04]  /*0a70*/  LDG.E.64 R10, desc[UR12][R10.64] ;  /* 0x0000000c0a0a7981 */ /* 0x000ea8000c1e1b00 */
[----:B------:R-:W2:Y:S02]  /*0a80*/  LDG.E.64 R2, desc[UR12][R2.64] ;  /* 0x0000000c02027981 */ /* 0x000ea4000c1e1b00 */
[----:B--2---:R-:W-:-:S08]  /*0a90*/  DFMA R4, R10, R2, R4 ;  /* 0x000000020a04722b */ /* 0x004fd00000000004 */
[----:B----4-:R-:W-:-:S07]  /*0aa0*/  DADD R4, R4, R8 ;  /* 0x0000000004047229 */ /* 0x010fce0000000008 */
[----:B------:R-:W-:Y:S01]  /*0ab0*/  STG.E.64 desc[UR12][R6.64], R4 ;  /* 0x0000000406007986 */ /* 0x000fe2000c101b0c */
[----:B------:R-:W-:Y:S05]  /*0ac0*/  EXIT ;  /* 0x000000000000794d */ /* 0x000fea0003800000 */
.L_x_4:
[----:B------:R-:W-:-:S00]  /*0ad0*/  BRA `(.L_x_4) ;  /* 0xfffffffc00fc7947 */ /* 0x000fc0000383ffff */
[----:B------:R-:W-:-:S00]  /*0ae0*/  NOP ;  /* 0x0000000000007918 */ /* 0x000fc00000000000 */
        /* <DEDUP_REMOVED lines=9> */
.L_x_5:


//--------------------- .nv.shared.reserved.0     --------------------------
	.section	.nv.shared.reserved.0,"aw",@nobits
	.weak		__nv_reservedSMEM_offset_0_alias
	.size		__nv_reservedSMEM_offset_0_alias, 0, 64
	.other		__nv_reservedSMEM_offset_0_alias,@"STO_CUDA_RESERVED_SHARED STV_DEFAULT"
__nv_reservedSMEM_offset_0_alias:
	.zero		0
	.zero		64


//--------------------- .nv.constant0._Z25combinationFunctionKernelPdS_S_iiiii --------------------------
	.section	.nv.constant0._Z25combinationFunctionKernelPdS_S_iiiii,"a",@progbits
	.sectionflags	@""
	.align	4
.nv.constant0._Z25combinationFunctionKernelPdS_S_iiiii:
	.zero		940


//--------------------- SYMBOLS --------------------------

	.type		.nv.reservedSmem.offset0,@object
	.size		.nv.reservedSmem.offset0,0x4
